	.headerflags	@"EF_CUDA_TEXMODE_UNIFIED EF_CUDA_64BIT_ADDRESS EF_CUDA_ACCELERATORS EF_CUDA_SM90 EF_CUDA_VIRTUAL_SM(EF_CUDA_SM90)"
	.elftype	@"ET_EXEC"


//--------------------- .nv.info                  --------------------------
	.section	.nv.info,"",@"SHT_CUDA_INFO"
	.align	4


	//----- nvinfo : EIATTR_REGCOUNT
	.align		4
        /*0000*/ 	.byte	0x04, 0x2f
        /*0002*/ 	.short	(.L_3 - .L_2)
	.align		4
.L_2:
        /*0004*/ 	.word	index@(triton_poi_fused__native_batch_norm_legit_no_training__unsafe_index_add_convolution_relu_33)
        /*0008*/ 	.word	0x00000020


	//----- nvinfo : EIATTR_MIN_STACK_SIZE
	.align		4
.L_3:
        /*000c*/ 	.byte	0x04, 0x12
        /*000e*/ 	.short	(.L_5 - .L_4)
	.align		4
.L_4:
        /*0010*/ 	.word	index@(triton_poi_fused__native_batch_norm_legit_no_training__unsafe_index_add_convolution_relu_33)
        /*0014*/ 	.word	0x00000000


	//----- nvinfo : EIATTR_FRAME_SIZE
	.align		4
.L_5:
        /*0018*/ 	.byte	0x04, 0x11
        /*001a*/ 	.short	(.L_7 - .L_6)
	.align		4
.L_6:
        /*001c*/ 	.word	index@(triton_poi_fused__native_batch_norm_legit_no_training__unsafe_index_add_convolution_relu_33)
        /*0020*/ 	.word	0x00000000


	//----- nvinfo : EIATTR_MIN_STACK_SIZE
	.align		4
.L_7:
        /*0024*/ 	.byte	0x04, 0x12
        /*0026*/ 	.short	(.L_9 - .L_8)
	.align		4
.L_8:
        /*0028*/ 	.word	index@(triton_poi_fused__native_batch_norm_legit_no_training__unsafe_index_add_convolution_relu_33)
        /*002c*/ 	.word	0x00000000
.L_9:


//--------------------- .nv.info.triton_poi_fused__native_batch_norm_legit_no_training__unsafe_index_add_convolution_relu_33 --------------------------
	.section	.nv.info.triton_poi_fused__native_batch_norm_legit_no_training__unsafe_index_add_convolution_relu_33,"",@"SHT_CUDA_INFO"
	.sectionflags	@""
	.align	4


	//----- nvinfo : EIATTR_CUDA_API_VERSION
	.align		4
        /*0000*/ 	.byte	0x04, 0x37
        /*0002*/ 	.short	(.L_11 - .L_10)
.L_10:
        /*0004*/ 	.word	0x0000007c


	//----- nvinfo : EIATTR_KPARAM_INFO
	.align		4
.L_11:
        /*0008*/ 	.byte	0x04, 0x17
        /*000a*/ 	.short	(.L_13 - .L_12)
.L_12:
        /*000c*/ 	.word	0x00000000
        /*0010*/ 	.short	0x000e
        /*0012*/ 	.short	0x0070
        /*0014*/ 	.byte	0x00, 0xf0, 0x11, 0x00


	//----- nvinfo : EIATTR_KPARAM_INFO
	.align		4
.L_13:
        /*0018*/ 	.byte	0x04, 0x17
        /*001a*/ 	.short	(.L_15 - .L_14)
.L_14:
        /*001c*/ 	.word	0x00000000
        /*0020*/ 	.short	0x000d
        /*0022*/ 	.short	0x0068
        /*0024*/ 	.byte	0x00, 0xf4, 0x21, 0x00


	//----- nvinfo : EIATTR_KPARAM_INFO
	.align		4
.L_15:
        /*0028*/ 	.byte	0x04, 0x17
        /*002a*/ 	.short	(.L_17 - .L_16)
.L_16:
        /*002c*/ 	.word	0x00000000
        /*0030*/ 	.short	0x000c
        /*0032*/ 	.short	0x0060
        /*0034*/ 	.byte	0x00, 0xf4, 0x21, 0x00


	//----- nvinfo : EIATTR_KPARAM_INFO
	.align		4
.L_17:
        /*0038*/ 	.byte	0x04, 0x17
        /*003a*/ 	.short	(.L_19 - .L_18)
.L_18:
        /*003c*/ 	.word	0x00000000
        /*0040*/ 	.short	0x000b
        /*0042*/ 	.short	0x0058
        /*0044*/ 	.byte	0x00, 0xf4, 0x21, 0x00


	//----- nvinfo : EIATTR_KPARAM_INFO
	.align		4
.L_19:
        /*0048*/ 	.byte	0x04, 0x17
        /*004a*/ 	.short	(.L_21 - .L_20)
.L_20:
        /*004c*/ 	.word	0x00000000
        /*0050*/ 	.short	0x000a
        /*0052*/ 	.short	0x0050
        /*0054*/ 	.byte	0x00, 0xf4, 0x21, 0x00


	//----- nvinfo : EIATTR_KPARAM_INFO
	.align		4
.L_21:
        /*0058*/ 	.byte	0x04, 0x17
        /*005a*/ 	.short	(.L_23 - .L_22)
.L_22:
        /*005c*/ 	.word	0x00000000
        /*0060*/ 	.short	0x0009
        /*0062*/ 	.short	0x0048
        /*0064*/ 	.byte	0x00, 0xf4, 0x21, 0x00


	//----- nvinfo : EIATTR_KPARAM_INFO
	.align		4
.L_23:
        /*0068*/ 	.byte	0x04, 0x17
        /*006a*/ 	.short	(.L_25 - .L_24)
.L_24:
        /*006c*/ 	.word	0x00000000
        /*0070*/ 	.short	0x0008
        /*0072*/ 	.short	0x0040
        /*0074*/ 	.byte	0x00, 0xf4, 0x21, 0x00


	//----- nvinfo : EIATTR_KPARAM_INFO
	.align		4
.L_25:
        /*0078*/ 	.byte	0x04, 0x17
        /*007a*/ 	.short	(.L_27 - .L_26)
.L_26:
        /*007c*/ 	.word	0x00000000
        /*0080*/ 	.short	0x0007
        /*0082*/ 	.short	0x0038
        /*0084*/ 	.byte	0x00, 0xf4, 0x21, 0x00


	//----- nvinfo : EIATTR_KPARAM_INFO
	.align		4
.L_27:
        /*0088*/ 	.byte	0x04, 0x17
        /*008a*/ 	.short	(.L_29 - .L_28)
.L_28:
        /*008c*/ 	.word	0x00000000
        /*0090*/ 	.short	0x0006
        /*0092*/ 	.short	0x0030
        /*0094*/ 	.byte	0x00, 0xf4, 0x21, 0x00


	//----- nvinfo : EIATTR_KPARAM_INFO
	.align		4
.L_29:
        /*0098*/ 	.byte	0x04, 0x17
        /*009a*/ 	.short	(.L_31 - .L_30)
.L_30:
        /*009c*/ 	.word	0x00000000
        /*00a0*/ 	.short	0x0005
        /*00a2*/ 	.short	0x0028
        /*00a4*/ 	.byte	0x00, 0xf4, 0x21, 0x00


	//----- nvinfo : EIATTR_KPARAM_INFO
	.align		4
.L_31:
        /*00a8*/ 	.byte	0x04, 0x17
        /*00aa*/ 	.short	(.L_33 - .L_32)
.L_32:
        /*00ac*/ 	.word	0x00000000
        /*00b0*/ 	.short	0x0004
        /*00b2*/ 	.short	0x0020
        /*00b4*/ 	.byte	0x00, 0xf4, 0x21, 0x00


	//----- nvinfo : EIATTR_KPARAM_INFO
	.align		4
.L_33:
        /*00b8*/ 	.byte	0x04, 0x17
        /*00ba*/ 	.short	(.L_35 - .L_34)
.L_34:
        /*00bc*/ 	.word	0x00000000
        /*00c0*/ 	.short	0x0003
        /*00c2*/ 	.short	0x0018
        /*00c4*/ 	.byte	0x00, 0xf4, 0x21, 0x00


	//----- nvinfo : EIATTR_KPARAM_INFO
	.align		4
.L_35:
        /*00c8*/ 	.byte	0x04, 0x17
        /*00ca*/ 	.short	(.L_37 - .L_36)
.L_36:
        /*00cc*/ 	.word	0x00000000
        /*00d0*/ 	.short	0x0002
        /*00d2*/ 	.short	0x0010
        /*00d4*/ 	.byte	0x00, 0xf4, 0x21, 0x00


	//----- nvinfo : EIATTR_KPARAM_INFO
	.align		4
.L_37:
        /*00d8*/ 	.byte	0x04, 0x17
        /*00da*/ 	.short	(.L_39 - .L_38)
.L_38:
        /*00dc*/ 	.word	0x00000000
        /*00e0*/ 	.short	0x0001
        /*00e2*/ 	.short	0x0008
        /*00e4*/ 	.byte	0x00, 0xf4, 0x21, 0x00


	//----- nvinfo : EIATTR_KPARAM_INFO
	.align		4
.L_39:
        /*00e8*/ 	.byte	0x04, 0x17
        /*00ea*/ 	.short	(.L_41 - .L_40)
.L_40:
        /*00ec*/ 	.word	0x00000000
        /*00f0*/ 	.short	0x0000
        /*00f2*/ 	.short	0x0000
        /*00f4*/ 	.byte	0x00, 0xf4, 0x21, 0x00


	//----- nvinfo : EIATTR_SPARSE_MMA_MASK
	.align		4
.L_41:
        /*00f8*/ 	.byte	0x03, 0x50
        /*00fa*/ 	.short	0x0000


	//----- nvinfo : EIATTR_MAXREG_COUNT
	.align		4
        /*00fc*/ 	.byte	0x03, 0x1b
        /*00fe*/ 	.short	0x00ff


	//----- nvinfo : EIATTR_EXIT_INSTR_OFFSETS
	.align		4
        /*0100*/ 	.byte	0x04, 0x1c
        /*0102*/ 	.short	(.L_43 - .L_42)


	//   ....[0]....
.L_42:
        /*0104*/ 	.word	0x00000a30


	//   ....[1]....
        /*0108*/ 	.word	0x00000a50


	//----- nvinfo : EIATTR_REQNTID
	.align		4
.L_43:
        /*010c*/ 	.byte	0x04, 0x10
        /*010e*/ 	.short	(.L_45 - .L_44)
.L_44:
        /*0110*/ 	.word	0x00000080
        /*0114*/ 	.word	0x00000001
        /*0118*/ 	.word	0x00000001


	//----- nvinfo : EIATTR_CBANK_PARAM_SIZE
	.align		4
.L_45:
        /*011c*/ 	.byte	0x03, 0x19
        /*011e*/ 	.short	0x0074


	//----- nvinfo : EIATTR_PARAM_CBANK
	.align		4
        /*0120*/ 	.byte	0x04, 0x0a
        /*0122*/ 	.short	(.L_47 - .L_46)
	.align		4
.L_46:
        /*0124*/ 	.word	index@(.nv.constant0.triton_poi_fused__native_batch_norm_legit_no_training__unsafe_index_add_convolution_relu_33)
        /*0128*/ 	.short	0x0210
        /*012a*/ 	.short	0x0074


	//----- nvinfo : EIATTR_SW_WAR
	.align		4
.L_47:
        /*012c*/ 	.byte	0x04, 0x36
        /*012e*/ 	.short	(.L_49 - .L_48)
.L_48:
        /*0130*/ 	.word	0x00000008
.L_49:


//--------------------- .nv.callgraph             --------------------------
	.section	.nv.callgraph,"",@"SHT_CUDA_CALLGRAPH"
	.align	4
	.sectionentsize	8
	.align		4
        /*0000*/ 	.word	0x00000000
	.align		4
        /*0004*/ 	.word	0xffffffff
	.align		4
        /*0008*/ 	.word	0x00000000
	.align		4
        /*000c*/ 	.word	0xfffffffe
	.align		4
        /*0010*/ 	.word	0x00000000
	.align		4
        /*0014*/ 	.word	0xfffffffd
	.align		4
        /*0018*/ 	.word	0x00000000
	.align		4
        /*001c*/ 	.word	0xfffffffc


//--------------------- .nv.constant4             --------------------------
	.section	.nv.constant4,"a",@progbits
	.align	8
	.align		8
.nv.constant4:
        /*0000*/ 	.dword	_$_str
	.align		8
        /*0008*/ 	.dword	_$_str_$_2


//--------------------- .text.triton_poi_fused__native_batch_norm_legit_no_training__unsafe_index_add_convolution_relu_33 --------------------------
	.section	.text.triton_poi_fused__native_batch_norm_legit_no_training__unsafe_index_add_convolution_relu_33,"ax",@progbits
	.align	128
        .global         triton_poi_fused__native_batch_norm_legit_no_training__unsafe_index_add_convolution_relu_33
        .type           triton_poi_fused__native_batch_norm_legit_no_training__unsafe_index_add_convolution_relu_33,@function
        .size           triton_poi_fused__native_batch_norm_legit_no_training__unsafe_index_add_convolution_relu_33,(.L_x_1 - triton_poi_fused__native_batch_norm_legit_no_training__unsafe_index_add_convolution_relu_33)
        .other          triton_poi_fused__native_batch_norm_legit_no_training__unsafe_index_add_convolution_relu_33,@"STO_CUDA_ENTRY STV_DEFAULT"
triton_poi_fused__native_batch_norm_legit_no_training__unsafe_index_add_convolution_relu_33:
.text.triton_poi_fused__native_batch_norm_legit_no_training__unsafe_index_add_convolution_relu_33:
[----:B------:R-:W0:Y:S01]  /*0000*/  LDC R1, c[0x0][0x28] ;  /* 0x00000a00ff017b82 */ /* 0x000e220000000800 */
[----:B------:R-:W1:Y:S07]  /*0010*/  S2R R0, SR_TID.X ;  /* 0x0000000000007919 */ /* 0x000e6e0000002100 */
[----:B------:R-:W2:Y:S01]  /*0020*/  LDC.64 R6, c[0x0][0x238] ;  /* 0x00008e00ff067b82 */ /* 0x000ea20000000a00 */
[----:B------:R-:W-:Y:S01]  /*0030*/  ULDC.64 UR4, c[0x0][0x208] ;  /* 0x0000820000047ab9 */ /* 0x000fe20000000a00 */
[----:B------:R-:W-:Y:S01]  /*0040*/  ULDC.64 UR6, c[0x0][0x240] ;  /* 0x0000900000067ab9 */ /* 0x000fe20000000a00 */
[----:B------:R-:W3:Y:S05]  /*0050*/  S2R R13, SR_CTAID.X ;  /* 0x00000000000d7919 */ /* 0x000eea0000002500 */
[----:B------:R-:W4:Y:S01]  /*0060*/  LDC.64 R28, c[0x0][0x248] ;  /* 0x00009200ff1c7b82 */ /* 0x000f220000000a00 */
[----:B------:R-:W-:-:S07]  /*0070*/  CS2R R24, SRZ ;  /* 0x0000000000187805 */ /* 0x000fce000001ff00 */
[----:B------:R-:W5:Y:S08]  /*0080*/  LDC.64 R16, c[0x0][0x258] ;  /* 0x00009600ff107b82 */ /* 0x000f700000000a00 */
[----:B------:R-:W4:Y:S01]  /*0090*/  LDC.64 R22, c[0x0][0x218] ;  /* 0x00008600ff167b82 */ /* 0x000f220000000a00 */
[----:B-1----:R-:W-:-:S07]  /*00a0*/  IMAD.SHL.U32 R0, R0, 0x2, RZ ;  /* 0x0000000200007824 */ /* 0x002fce00078e00ff */
[----:B------:R-:W1:Y:S01]  /*00b0*/  LDC.64 R20, c[0x0][0x260] ;  /* 0x00009800ff147b82 */ /* 0x000e620000000a00 */
[----:B------:R-:W-:-:S05]  /*00c0*/  LOP3.LUT R0, R0, 0xfe, RZ, 0xc0, !PT ;  /* 0x000000fe00007812 */ /* 0x000fca00078ec0ff */
[----:B---3--:R-:W-:-:S05]  /*00d0*/  IMAD R0, R13, 0x100, R0 ;  /* 0x000001000d007824 */ /* 0x008fca00078e0200 */
[----:B------:R-:W-:Y:S02]  /*00e0*/  SHF.R.S32.HI R3, RZ, 0x1f, R0 ;  /* 0x0000001fff037819 */ /* 0x000fe40000011400 */
[----:B------:R-:W-:Y:S02]  /*00f0*/  ISETP.GE.AND P0, PT, R0, 0x400, PT ;  /* 0x000004000000780c */ /* 0x000fe40003f06270 */
[----:B------:R-:W-:-:S04]  /*0100*/  LEA.HI R4, R3, R0, RZ, 0x3 ;  /* 0x0000000003047211 */ /* 0x000fc800078f18ff */
[----:B------:R-:W-:Y:S02]  /*0110*/  SHF.R.S32.HI R2, RZ, 0x3, R4 ;  /* 0x00000003ff027819 */ /* 0x000fe40000011404 */
[----:B------:R-:W-:Y:S02]  /*0120*/  LOP3.LUT R9, R4, 0xfffffff8, RZ, 0xc0, !PT ;  /* 0xfffffff804097812 */ /* 0x000fe400078ec0ff */
[----:B------:R-:W-:-:S03]  /*0130*/  LEA.HI R3, R2, R2, RZ, 0x3 ;  /* 0x0000000202037211 */ /* 0x000fc600078f18ff */
[----:B------:R-:W-:Y:S01]  /*0140*/  IMAD.IADD R11, R0, 0x1, -R9 ;  /* 0x00000001000b7824 */ /* 0x000fe200078e0a09 */
[----:B------:R-:W-:-:S05]  /*0150*/  LOP3.LUT R3, R3, 0xfffffff8, RZ, 0xc0, !PT ;  /* 0xfffffff803037812 */ /* 0x000fca00078ec0ff */
[----:B------:R-:W-:Y:S01]  /*0160*/  IMAD.IADD R5, R2, 0x1, -R3 ;  /* 0x0000000102057824 */ /* 0x000fe200078e0a03 */
[----:B------:R-:W-:-:S03]  /*0170*/  CS2R R2, SRZ ;  /* 0x0000000000027805 */ /* 0x000fc6000001ff00 */
[----:B--2---:R-:W-:-:S05]  /*0180*/  IMAD.WIDE R4, R5, 0x8, R6 ;  /* 0x0000000805047825 */ /* 0x004fca00078e0206 */
[----:B------:R-:W2:Y:S01]  /*0190*/  @!P0 LDG.E.EL.64 R2, desc[UR4][R4.64] ;  /* 0x0000000404028981 */ /* 0x000ea2000c2e1b00 */
[----:B------:R-:W-:Y:S01]  /*01a0*/  IMAD.WIDE R6, R11, 0x8, R6 ;  /* 0x000000080b067825 */ /* 0x000fe200078e0206 */
[----:B------:R-:W-:Y:S02]  /*01b0*/  CS2R R8, SRZ ;  /* 0x0000000000087805 */ /* 0x000fe4000001ff00 */
[----:B------:R-:W-:-:S06]  /*01c0*/  CS2R R10, SRZ ;  /* 0x00000000000a7805 */ /* 0x000fcc000001ff00 */
[----:B------:R-:W3:Y:S01]  /*01d0*/  @!P0 LDG.E.EL.128 R8, desc[UR4][R6.64] ;  /* 0x0000000406088981 */ /* 0x000ee2000c2e1d00 */
[----:B------:R-:W-:-:S04]  /*01e0*/  SHF.R.S32.HI R13, RZ, 0x17, R13 ;  /* 0x00000017ff0d7819 */ /* 0x000fc8000001140d */
[----:B------:R-:W-:-:S04]  /*01f0*/  SGXT R13, R13, 0x1 ;  /* 0x000000010d0d781a */ /* 0x000fc80000000200 */
[----:B------:R-:W-:-:S04]  /*0200*/  LEA.HI R13, R13, R0, RZ, 0x6 ;  /* 0x000000000d0d7211 */ /* 0x000fc800078f30ff */
[----:B------:R-:W-:-:S05]  /*0210*/  SHF.R.S32.HI R13, RZ, 0x6, R13 ;  /* 0x00000006ff0d7819 */ /* 0x000fca000001140d */
[----:B------:R-:W-:Y:S01]  /*0220*/  IMAD.SHL.U32 R19, R13, 0x10, RZ ;  /* 0x000000100d137824 */ /* 0x000fe200078e00ff */
[----:B--2---:R-:W-:-:S04]  /*0230*/  SHF.R.U32.HI R15, RZ, 0x1d, R3 ;  /* 0x0000001dff0f7819 */ /* 0x004fc80000011603 */
[----:B------:R-:W-:-:S04]  /*0240*/  LOP3.LUT R15, R15, 0x4, RZ, 0xc0, !PT ;  /* 0x000000040f0f7812 */ /* 0x000fc800078ec0ff */
[----:B------:R-:W-:Y:S02]  /*0250*/  IADD3 R4, P1, R2, R15, RZ ;  /* 0x0000000f02047210 */ /* 0x000fe40007f3e0ff */
[----:B---3--:R-:W-:Y:S02]  /*0260*/  SHF.R.U32.HI R14, RZ, 0x1d, R11 ;  /* 0x0000001dff0e7819 */ /* 0x008fe4000001160b */
[----:B------:R-:W-:Y:S01]  /*0270*/  SHF.R.S32.HI R15, RZ, 0x1f, R19 ;  /* 0x0000001fff0f7819 */ /* 0x000fe20000011413 */
[----:B------:R-:W-:Y:S01]  /*0280*/  IMAD.X R3, RZ, RZ, R3, P1 ;  /* 0x000000ffff037224 */ /* 0x000fe200008e0603 */
[----:B------:R-:W-:Y:S02]  /*0290*/  LEA R19, P1, R4, R19, 0x2 ;  /* 0x0000001304137211 */ /* 0x000fe400078210ff */
[----:B------:R-:W-:Y:S02]  /*02a0*/  LOP3.LUT R14, R14, 0x4, RZ, 0xc0, !PT ;  /* 0x000000040e0e7812 */ /* 0x000fe400078ec0ff */
[----:B------:R-:W-:-:S02]  /*02b0*/  LEA.HI.X R15, R4, R15, R3, 0x2, P1 ;  /* 0x0000000f040f7211 */ /* 0x000fc400008f1403 */
[----:B------:R-:W-:Y:S02]  /*02c0*/  IADD3 R14, P1, P2, R14, R19, R10 ;  /* 0x000000130e0e7210 */ /* 0x000fe40007a3e00a */
[C---:B------:R-:W-:Y:S02]  /*02d0*/  LEA.HI R2, R13.reuse, R13, RZ, 0x2 ;  /* 0x0000000d0d027211 */ /* 0x040fe400078f10ff */
[----:B------:R-:W-:Y:S01]  /*02e0*/  IADD3.X R11, RZ, R15, R11, P1, P2 ;  /* 0x0000000fff0b7210 */ /* 0x000fe20000fe440b */
[----:B------:R-:W-:Y:S01]  /*02f0*/  IMAD.SHL.U32 R26, R14, 0x4, RZ ;  /* 0x000000040e1a7824 */ /* 0x000fe200078e00ff */
[----:B------:R-:W-:Y:S02]  /*0300*/  LOP3.LUT R2, R2, 0xfffffffc, RZ, 0xc0, !PT ;  /* 0xfffffffc02027812 */ /* 0x000fe400078ec0ff */
[----:B------:R-:W-:Y:S02]  /*0310*/  SHF.L.U64.HI R14, R14, 0x2, R11 ;  /* 0x000000020e0e7819 */ /* 0x000fe4000001020b */
[----:B------:R-:W-:Y:S01]  /*0320*/  IADD3 R6, P1, R26, UR6, RZ ;  /* 0x000000061a067c10 */ /* 0x000fe2000ff3e0ff */
[----:B------:R-:W-:-:S02]  /*0330*/  IMAD.IADD R27, R13, 0x1, -R2 ;  /* 0x000000010d1b7824 */ /* 0x000fc400078e0a02 */
[----:B------:R-:W2:Y:S01]  /*0340*/  LDC.64 R12, c[0x0][0x228] ;  /* 0x00008a00ff0c7b82 */ /* 0x000ea20000000a00 */
[----:B------:R-:W-:Y:S01]  /*0350*/  IADD3.X R7, R14, UR7, RZ, P1, !PT ;  /* 0x000000070e077c10 */ /* 0x000fe20008ffe4ff */
[----:B----4-:R-:W-:-:S04]  /*0360*/  IMAD.WIDE R28, R27, 0x4, R28 ;  /* 0x000000041b1c7825 */ /* 0x010fc800078e021c */
[----:B------:R3:W4:Y:S04]  /*0370*/  @!P0 LDG.E.EL R24, desc[UR4][R6.64] ;  /* 0x0000000406188981 */ /* 0x000728000c2e1900 */
[----:B------:R-:W4:Y:S01]  /*0380*/  @!P0 LDG.E.EL R25, desc[UR4][R28.64] ;  /* 0x000000041c198981 */ /* 0x000f22000c2e1900 */
[----:B---3--:R-:W-:-:S06]  /*0390*/  CS2R R6, SRZ ;  /* 0x0000000000067805 */ /* 0x008fcc000001ff00 */
[----:B------:R3:W4:Y:S01]  /*03a0*/  @!P0 LDG.E.EL R6, desc[UR4][R28.64] ;  /* 0x000000041c068981 */ /* 0x000722000c2e1900 */
[----:B------:R-:W-:Y:S02]  /*03b0*/  CS2R R4, SRZ ;  /* 0x0000000000047805 */ /* 0x000fe4000001ff00 */
[----:B------:R-:W-:Y:S02]  /*03c0*/  CS2R R10, SRZ ;  /* 0x00000000000a7805 */ /* 0x000fe4000001ff00 */
[----:B0--3--:R-:W-:-:S04]  /*03d0*/  SHF.R.U32.HI R28, RZ, 0x1d, R9 ;  /* 0x0000001dff1c7819 */ /* 0x009fc80000011609 */
[----:B------:R-:W-:Y:S02]  /*03e0*/  LOP3.LUT R28, R28, 0x4, RZ, 0xc0, !PT ;  /* 0x000000041c1c7812 */ /* 0x000fe400078ec0ff */
[----:B------:R-:W-:Y:S01]  /*03f0*/  CS2R R2, SRZ ;  /* 0x0000000000027805 */ /* 0x000fe2000001ff00 */
[----:B--2---:R-:W-:Y:S01]  /*0400*/  IMAD.WIDE R12, R27, 0x4, R12 ;  /* 0x000000041b0c7825 */ /* 0x004fe200078e020c */
[----:B------:R-:W-:-:S03]  /*0410*/  IADD3 R8, P1, P2, R28, R19, R8 ;  /* 0x000000131c087210 */ /* 0x000fc60007a3e008 */
[C---:B-----5:R-:W-:Y:S01]  /*0420*/  IMAD.WIDE R16, R27.reuse, 0x4, R16 ;  /* 0x000000041b107825 */ /* 0x060fe200078e0210 */
[----:B------:R-:W2:Y:S03]  /*0430*/  @!P0 LDG.E.EL R5, desc[UR4][R12.64] ;  /* 0x000000040c058981 */ /* 0x000ea6000c2e1900 */
[C---:B------:R-:W-:Y:S01]  /*0440*/  IMAD.WIDE R22, R27.reuse, 0x4, R22 ;  /* 0x000000041b167825 */ /* 0x040fe200078e0216 */
[----:B------:R0:W3:Y:S01]  /*0450*/  @!P0 LDG.E.EL R4, desc[UR4][R12.64] ;  /* 0x000000040c048981 */ /* 0x0000e2000c2e1900 */
[----:B------:R-:W-:Y:S02]  /*0460*/  IADD3.X R9, RZ, R15, R9, P1, P2 ;  /* 0x0000000fff097210 */ /* 0x000fe40000fe4409 */
[----:B------:R-:W-:Y:S01]  /*0470*/  IMAD.SHL.U32 R28, R8, 0x4, RZ ;  /* 0x00000004081c7824 */ /* 0x000fe200078e00ff */
[----:B------:R-:W5:Y:S01]  /*0480*/  @!P0 LDG.E.EL R7, desc[UR4][R16.64] ;  /* 0x0000000410078981 */ /* 0x000f62000c2e1900 */
[----:B-1----:R-:W-:-:S03]  /*0490*/  IMAD.WIDE R20, R27, 0x4, R20 ;  /* 0x000000041b147825 */ /* 0x002fc600078e0214 */
[----:B------:R1:W2:Y:S01]  /*04a0*/  @!P0 LDG.E.EL R10, desc[UR4][R16.64] ;  /* 0x00000004100a8981 */ /* 0x0002a2000c2e1900 */
[----:B0-----:R-:W-:-:S03]  /*04b0*/  CS2R R12, SRZ ;  /* 0x00000000000c7805 */ /* 0x001fc6000001ff00 */
[----:B------:R-:W2:Y:S01]  /*04c0*/  @!P0 LDG.E.EL R3, desc[UR4][R22.64] ;  /* 0x0000000416038981 */ /* 0x000ea2000c2e1900 */
[----:B------:R-:W-:-:S03]  /*04d0*/  SHF.L.U64.HI R15, R8, 0x2, R9 ;  /* 0x00000002080f7819 */ /* 0x000fc60000010209 */
[----:B------:R0:W2:Y:S01]  /*04e0*/  @!P0 LDG.E.EL R2, desc[UR4][R22.64] ;  /* 0x0000000416028981 */ /* 0x0000a2000c2e1900 */
[----:B-1----:R-:W1:Y:S01]  /*04f0*/  LDC.64 R16, c[0x0][0x270] ;  /* 0x00009c00ff107b82 */ /* 0x002e620000000a00 */
[----:B------:R-:W-:Y:S02]  /*0500*/  IADD3 R8, P1, R28, UR6, RZ ;  /* 0x000000061c087c10 */ /* 0x000fe4000ff3e0ff */
[----:B------:R-:W2:Y:S04]  /*0510*/  @!P0 LDG.E.EL R11, desc[UR4][R20.64] ;  /* 0x00000004140b8981 */ /* 0x000ea8000c2e1900 */
[----:B------:R0:W3:Y:S02]  /*0520*/  @!P0 LDG.E.EL R12, desc[UR4][R20.64] ;  /* 0x00000004140c8981 */ /* 0x0000e4000c2e1900 */
[----:B0-----:R-:W0:Y:S01]  /*0530*/  LDC.64 R22, c[0x0][0x268] ;  /* 0x00009a00ff167b82 */ /* 0x001e220000000a00 */
[----:B------:R-:W-:Y:S01]  /*0540*/  IADD3.X R9, R15, UR7, RZ, P1, !PT ;  /* 0x000000070f097c10 */ /* 0x000fe20008ffe4ff */
[----:B------:R-:W-:Y:S01]  /*0550*/  IMAD.MOV.U32 R19, RZ, RZ, RZ ;  /* 0x000000ffff137224 */ /* 0x000fe200078e00ff */
[----:B------:R-:W-:Y:S01]  /*0560*/  ULDC.64 UR6, c[0x0][0x250] ;  /* 0x0000940000067ab9 */ /* 0x000fe20000000a00 */
[----:B------:R-:W-:-:S06]  /*0570*/  CS2R R20, SRZ ;  /* 0x0000000000147805 */ /* 0x000fcc000001ff00 */
[----:B------:R1:W5:Y:S02]  /*0580*/  @!P0 LDG.E.EL R21, desc[UR4][R8.64] ;  /* 0x0000000408158981 */ /* 0x000364000c2e1900 */
[----:B-1----:R-:W1:Y:S01]  /*0590*/  LDC.64 R8, c[0x0][0x230] ;  /* 0x00008c00ff087b82 */ /* 0x002e620000000a00 */
[----:B------:R-:W-:Y:S02]  /*05a0*/  IMAD.MOV.U32 R18, RZ, RZ, RZ ;  /* 0x000000ffff127224 */ /* 0x000fe400078e00ff */
[----:B------:R-:W-:Y:S01]  /*05b0*/  IMAD.WIDE R16, R27, 0x4, R16 ;  /* 0x000000041b107825 */ /* 0x000fe200078e0210 */
[----:B------:R-:W-:-:S03]  /*05c0*/  IADD3 R28, P1, R28, UR6, RZ ;  /* 0x000000061c1c7c10 */ /* 0x000fc6000ff3e0ff */
[----:B0-----:R-:W-:Y:S01]  /*05d0*/  IMAD.WIDE R22, R27, 0x4, R22 ;  /* 0x000000041b167825 */ /* 0x001fe200078e0216 */
[----:B------:R-:W5:Y:S01]  /*05e0*/  @!P0 LDG.E.EL R20, desc[UR4][R16.64] ;  /* 0x0000000410148981 */ /* 0x000f62000c2e1900 */
[----:B------:R-:W-:-:S03]  /*05f0*/  IADD3.X R29, R15, UR7, RZ, P1, !PT ;  /* 0x000000070f1d7c10 */ /* 0x000fc60008ffe4ff */
[----:B------:R0:W5:Y:S04]  /*0600*/  @!P0 LDG.E.EL R19, desc[UR4][R16.64] ;  /* 0x0000000410138981 */ /* 0x000168000c2e1900 */
[----:B------:R-:W5:Y:S04]  /*0610*/  @!P0 LDG.E.EL R13, desc[UR4][R22.64] ;  /* 0x00000004160d8981 */ /* 0x000f68000c2e1900 */
[----:B------:R1:W5:Y:S01]  /*0620*/  @!P0 LDG.E.EL R18, desc[UR4][R22.64] ;  /* 0x0000000416128981 */ /* 0x000362000c2e1900 */
[----:B0-----:R-:W0:Y:S01]  /*0630*/  LDC.64 R16, c[0x0][0x220] ;  /* 0x00008800ff107b82 */ /* 0x001e220000000a00 */
[----:B-1----:R-:W-:-:S06]  /*0640*/  CS2R R22, SRZ ;  /* 0x0000000000167805 */ /* 0x002fcc000001ff00 */
[----:B------:R1:W5:Y:S01]  /*0650*/  @!P0 LDG.E.EL R22, desc[UR4][R28.64] ;  /* 0x000000041c168981 */ /* 0x000362000c2e1900 */
[----:B------:R-:W-:Y:S01]  /*0660*/  IADD3 R26, P1, R26, UR6, RZ ;  /* 0x000000061a1a7c10 */ /* 0x000fe2000ff3e0ff */
[----:B-1----:R-:W-:Y:S02]  /*0670*/  IMAD.WIDE R28, R0, 0x4, R8 ;  /* 0x00000004001c7825 */ /* 0x002fe400078e0208 */
[----:B------:R-:W1:Y:S01]  /*0680*/  LDC.64 R8, c[0x0][0x210] ;  /* 0x00008400ff087b82 */ /* 0x000e620000000a00 */
[----:B------:R-:W-:-:S05]  /*0690*/  IADD3.X R27, R14, UR7, RZ, P1, !PT ;  /* 0x000000070e1b7c10 */ /* 0x000fca0008ffe4ff */
[----:B------:R0:W5:Y:S01]  /*06a0*/  @!P0 LDG.E.EL R23, desc[UR4][R26.64] ;  /* 0x000000041a178981 */ /* 0x000162000c2e1900 */
[----:B------:R-:W-:Y:S01]  /*06b0*/  CS2R R14, SRZ ;  /* 0x00000000000e7805 */ /* 0x000fe2000001ff00 */
[----:B0-----:R-:W-:Y:S01]  /*06c0*/  IMAD.WIDE R26, R0, 0x4, R16 ;  /* 0x00000004001a7825 */ /* 0x001fe200078e0210 */
[----:B------:R-:W-:-:S04]  /*06d0*/  CS2R R16, SRZ ;  /* 0x0000000000107805 */ /* 0x000fc8000001ff00 */
[----:B------:R-:W5:Y:S04]  /*06e0*/  @!P0 LDG.E.64 R14, desc[UR4][R26.64] ;  /* 0x000000041a0e8981 */ /* 0x000f68000c1e1b00 */
[----:B------:R4:W5:Y:S02]  /*06f0*/  @!P0 LDG.E.64 R16, desc[UR4][R28.64] ;  /* 0x000000041c108981 */ /* 0x000964000c1e1b00 */
[----:B----4-:R-:W-:Y:S01]  /*0700*/  FADD R28, R24, R25 ;  /* 0x00000019181c7221 */ /* 0x010fe20000000000 */
[----:B-1----:R-:W-:Y:S01]  /*0710*/  IMAD.WIDE R24, R0, 0x4, R8 ;  /* 0x0000000400187825 */ /* 0x002fe200078e0208 */
[----:B------:R-:W-:-:S06]  /*0720*/  CS2R R8, SRZ ;  /* 0x0000000000087805 */ /* 0x000fcc000001ff00 */
[----:B------:R-:W4:Y:S01]  /*0730*/  @!P0 LDG.E.64 R8, desc[UR4][R24.64] ;  /* 0x0000000418088981 */ /* 0x000f22000c1e1b00 */
[----:B--2---:R-:W-:Y:S01]  /*0740*/  FADD R26, R11, 9.9999997473787516356e-06 ;  /* 0x3727c5ac0b1a7421 */ /* 0x004fe20000000000 */
[----:B---3--:R-:W-:-:S03]  /*0750*/  FADD R12, R12, 9.9999997473787516356e-06 ;  /* 0x3727c5ac0c0c7421 */ /* 0x008fc60000000000 */
[----:B------:R-:W0:Y:S08]  /*0760*/  MUFU.SQRT R27, R26 ;  /* 0x0000001a001b7308 */ /* 0x000e300000002000 */
[----:B------:R-:W1:Y:S01]  /*0770*/  MUFU.SQRT R11, R12 ;  /* 0x0000000c000b7308 */ /* 0x000e620000002000 */
[C---:B0-----:R-:W-:Y:S02]  /*0780*/  FSETP.GT.AND P1, PT, R27.reuse, 8.50705917302346158658e+37, PT ;  /* 0x7e8000001b00780b */ /* 0x041fe40003f24000 */
[----:B------:R-:W-:-:S02]  /*0790*/  FSETP.GEU.AND P3, PT, R27, 1.175494350822287508e-38, PT ;  /* 0x008000001b00780b */ /* 0x000fc40003f6e000 */
[C---:B-1----:R-:W-:Y:S02]  /*07a0*/  FSETP.GT.AND P2, PT, R11.reuse, 8.50705917302346158658e+37, PT ;  /* 0x7e8000000b00780b */ /* 0x042fe40003f44000 */
[----:B------:R-:W-:-:S07]  /*07b0*/  FSETP.GEU.AND P4, PT, R11, 1.175494350822287508e-38, PT ;  /* 0x008000000b00780b */ /* 0x000fce0003f8e000 */
[----:B------:R-:W-:-:S04]  /*07c0*/  @P1 FMUL R27, R27, 0.25 ;  /* 0x3e8000001b1b1820 */ /* 0x000fc80000400000 */
[----:B------:R-:W-:Y:S01]  /*07d0*/  @P2 FMUL R11, R11, 0.25 ;  /* 0x3e8000000b0b2820 */ /* 0x000fe20000400000 */
[----:B------:R-:W-:-:S03]  /*07e0*/  @!P3 FMUL R27, R27, 16777216 ;  /* 0x4b8000001b1bb820 */ /* 0x000fc60000400000 */
[----:B------:R-:W-:Y:S01]  /*07f0*/  @!P4 FMUL R11, R11, 16777216 ;  /* 0x4b8000000b0bc820 */ /* 0x000fe20000400000 */
[----:B-----5:R-:W-:Y:S01]  /*0800*/  FADD R21, R21, R6 ;  /* 0x0000000615157221 */ /* 0x020fe20000000000 */
[----:B------:R-:W-:Y:S01]  /*0810*/  IMAD.MOV.U32 R12, RZ, RZ, 0x3e800000 ;  /* 0x3e800000ff0c7424 */ /* 0x000fe200078e00ff */
[----:B------:R-:W0:Y:S08]  /*0820*/  MUFU.RCP R6, R27 ;  /* 0x0000001b00067308 */ /* 0x000e300000001000 */
[----:B------:R-:W1:Y:S01]  /*0830*/  MUFU.RCP R11, R11 ;  /* 0x0000000b000b7308 */ /* 0x000e620000001000 */
[----:B------:R-:W-:Y:S01]  /*0840*/  FADD R22, R21, R22 ;  /* 0x0000001615167221 */ /* 0x000fe20000000000 */
[----:B------:R-:W-:Y:S01]  /*0850*/  FADD R23, R28, R23 ;  /* 0x000000171c177221 */ /* 0x000fe20000000000 */
[----:B------:R-:W-:Y:S01]  /*0860*/  FADD R4, R4, R15 ;  /* 0x0000000f04047221 */ /* 0x000fe20000000000 */
[----:B------:R-:W-:-:S03]  /*0870*/  FADD R5, R5, R14 ;  /* 0x0000000e05057221 */ /* 0x000fc60000000000 */
[----:B------:R-:W-:Y:S01]  /*0880*/  FADD R17, R4, R17 ;  /* 0x0000001104117221 */ /* 0x000fe20000000000 */
[----:B------:R-:W-:Y:S01]  /*0890*/  FADD R16, R5, R16 ;  /* 0x0000001005107221 */ /* 0x000fe20000000000 */
[----:B----4-:R-:W-:Y:S01]  /*08a0*/  FADD R3, R3, R8 ;  /* 0x0000000803037221 */ /* 0x010fe20000000000 */
[----:B------:R-:W-:Y:S01]  /*08b0*/  FADD R4, R2, R9 ;  /* 0x0000000902047221 */ /* 0x000fe20000000000 */
[C---:B------:R-:W-:Y:S02]  /*08c0*/  FSEL R9, R12.reuse, 1, P1 ;  /* 0x3f8000000c097808 */ /* 0x040fe40000800000 */
[----:B------:R-:W-:Y:S01]  /*08d0*/  FSEL R8, R12, 1, P2 ;  /* 0x3f8000000c087808 */ /* 0x000fe20001000000 */
[----:B------:R-:W-:Y:S01]  /*08e0*/  FADD R5, R3, R16 ;  /* 0x0000001003057221 */ /* 0x000fe20000000000 */
[----:B------:R-:W-:Y:S01]  /*08f0*/  FADD R4, R4, R17 ;  /* 0x0000001104047221 */ /* 0x000fe20000000000 */
[----:B------:R-:W2:Y:S01]  /*0900*/  LDC.64 R2, c[0x0][0x278] ;  /* 0x00009e00ff027b82 */ /* 0x000ea20000000a00 */
[----:B------:R-:W-:Y:S01]  /*0910*/  @!P3 FMUL R9, R9, 16777216 ;  /* 0x4b8000000909b820 */ /* 0x000fe20000400000 */
[----:B------:R-:W-:Y:S01]  /*0920*/  @!P4 FMUL R8, R8, 16777216 ;  /* 0x4b8000000808c820 */ /* 0x000fe20000400000 */
[----:B------:R-:W-:Y:S01]  /*0930*/  FADD R22, R22, R5 ;  /* 0x0000000516167221 */ /* 0x000fe20000000000 */
[----:B------:R-:W-:Y:S01]  /*0940*/  FADD R23, R23, R4 ;  /* 0x0000000417177221 */ /* 0x000fe20000000000 */
[----:B0-----:R-:W-:Y:S01]  /*0950*/  FMUL R6, R6, R9 ;  /* 0x0000000906067220 */ /* 0x001fe20000400000 */
[----:B-1----:R-:W-:Y:S01]  /*0960*/  FMUL R11, R11, R8 ;  /* 0x000000080b0b7220 */ /* 0x002fe20000400000 */
[----:B------:R-:W-:Y:S01]  /*0970*/  FADD R7, R22, -R7 ;  /* 0x8000000716077221 */ /* 0x000fe20000000000 */
[----:B------:R-:W-:-:S03]  /*0980*/  FADD R10, R23, -R10 ;  /* 0x8000000a170a7221 */ /* 0x000fc60000000000 */
[----:B------:R-:W-:Y:S01]  /*0990*/  FMUL R7, R7, R6 ;  /* 0x0000000607077220 */ /* 0x000fe20000400000 */
[----:B------:R-:W-:-:S03]  /*09a0*/  FMUL R10, R10, R11 ;  /* 0x0000000b0a0a7220 */ /* 0x000fc60000400000 */
[----:B------:R-:W-:Y:S01]  /*09b0*/  FFMA R7, R7, R13, R20 ;  /* 0x0000000d07077223 */ /* 0x000fe20000000014 */
[----:B------:R-:W-:Y:S01]  /*09c0*/  FFMA R10, R10, R18, R19 ;  /* 0x000000120a0a7223 */ /* 0x000fe20000000013 */
[----:B------:R0:W-:Y:S03]  /*09d0*/  @!P0 STG.E.64 desc[UR4][R24.64], R22 ;  /* 0x0000001618008986 */ /* 0x0001e6000c101b04 */
[C---:B------:R-:W-:Y:S02]  /*09e0*/  FSETP.GEU.AND P1, PT, R7.reuse, RZ, PT ;  /* 0x000000ff0700720b */ /* 0x040fe40003f2e000 */
[----:B------:R-:W-:Y:S01]  /*09f0*/  FSETP.GEU.AND P2, PT, R10, RZ, PT ;  /* 0x000000ff0a00720b */ /* 0x000fe20003f4e000 */
[----:B--2---:R-:W-:Y:S01]  /*0a00*/  IMAD.WIDE R2, R0, 0x4, R2 ;  /* 0x0000000400027825 */ /* 0x004fe200078e0202 */
[----:B------:R-:W-:Y:S02]  /*0a10*/  FSEL R4, R7, RZ, P1 ;  /* 0x000000ff07047208 */ /* 0x000fe40000800000 */
[----:B------:R-:W-:Y:S01]  /*0a20*/  FSEL R5, R10, RZ, P2 ;  /* 0x000000ff0a057208 */ /* 0x000fe20001000000 */
[----:B0-----:R-:W-:Y:S08]  /*0a30*/  @P0 EXIT ;  /* 0x000000000000094d */ /* 0x001ff00003800000 */
[----:B------:R-:W-:Y:S01]  /*0a40*/  STG.E.64 desc[UR4][R2.64], R4 ;  /* 0x0000000402007986 */ /* 0x000fe2000c101b04 */
[----:B------:R-:W-:Y:S05]  /*0a50*/  EXIT ;  /* 0x000000000000794d */ /* 0x000fea0003800000 */
.L_x_0:
[----:B------:R-:W-:-:S00]  /*0a60*/  BRA `(.L_x_0) ;  /* 0xfffffffc00fc7947 */ /* 0x000fc0000383ffff */
[----:B------:R-:W-:-:S00]  /*0a70*/  NOP ;  /* 0x0000000000007918 */ /* 0x000fc00000000000 */
        /* <DEDUP_REMOVED lines=8> */
.L_x_1:


//--------------------- .nv.global.init           --------------------------
	.section	.nv.global.init,"aw",@progbits
.nv.global.init:
	.type		_$_str,@object
	.size		_$_str,(_$_str_$_2 - _$_str)
_$_str:
        /*0000*/ 	.byte	0x5f, 0x5f, 0x43, 0x55, 0x44, 0x41, 0x5f, 0x46, 0x54, 0x5a, 0x00
	.type		_$_str_$_2,@object
	.size		_$_str_$_2,(.L_1 - _$_str_$_2)
_$_str_$_2:
        /*000b*/ 	.byte	0x5f, 0x5f, 0x43, 0x55, 0x44, 0x41, 0x5f, 0x50, 0x52, 0x45, 0x43, 0x5f, 0x53, 0x51, 0x52, 0x54
        /*001b*/ 	.byte	0x00
.L_1:


//--------------------- .nv.constant0.triton_poi_fused__native_batch_norm_legit_no_training__unsafe_index_add_convolution_relu_33 --------------------------
	.section	.nv.constant0.triton_poi_fused__native_batch_norm_legit_no_training__unsafe_index_add_convolution_relu_33,"a",@progbits
	.sectionflags	@""
	.align	4
.nv.constant0.triton_poi_fused__native_batch_norm_legit_no_training__unsafe_index_add_convolution_relu_33:
	.zero		644
